	.headerflags	@"EF_CUDA_TEXMODE_UNIFIED EF_CUDA_64BIT_ADDRESS EF_CUDA_ACCELERATORS EF_CUDA_SM90 EF_CUDA_VIRTUAL_SM(EF_CUDA_SM90)"
	.elftype	@"ET_EXEC"


//--------------------- .nv.info                  --------------------------
	.section	.nv.info,"",@"SHT_CUDA_INFO"
	.align	4


	//----- nvinfo : EIATTR_REGCOUNT
	.align		4
        /*0000*/ 	.byte	0x04, 0x2f
        /*0002*/ 	.short	(.L_3 - .L_2)
	.align		4
.L_2:
        /*0004*/ 	.word	index@(triton_poi_fused__native_batch_norm_legit_no_training_cat_relu_31)
        /*0008*/ 	.word	0x0000001c


	//----- nvinfo : EIATTR_MIN_STACK_SIZE
	.align		4
.L_3:
        /*000c*/ 	.byte	0x04, 0x12
        /*000e*/ 	.short	(.L_5 - .L_4)
	.align		4
.L_4:
        /*0010*/ 	.word	index@(triton_poi_fused__native_batch_norm_legit_no_training_cat_relu_31)
        /*0014*/ 	.word	0x00000000


	//----- nvinfo : EIATTR_FRAME_SIZE
	.align		4
.L_5:
        /*0018*/ 	.byte	0x04, 0x11
        /*001a*/ 	.short	(.L_7 - .L_6)
	.align		4
.L_6:
        /*001c*/ 	.word	index@(triton_poi_fused__native_batch_norm_legit_no_training_cat_relu_31)
        /*0020*/ 	.word	0x00000000


	//----- nvinfo : EIATTR_MIN_STACK_SIZE
	.align		4
.L_7:
        /*0024*/ 	.byte	0x04, 0x12
        /*0026*/ 	.short	(.L_9 - .L_8)
	.align		4
.L_8:
        /*0028*/ 	.word	index@(triton_poi_fused__native_batch_norm_legit_no_training_cat_relu_31)
        /*002c*/ 	.word	0x00000000
.L_9:


//--------------------- .nv.info.triton_poi_fused__native_batch_norm_legit_no_training_cat_relu_31 --------------------------
	.section	.nv.info.triton_poi_fused__native_batch_norm_legit_no_training_cat_relu_31,"",@"SHT_CUDA_INFO"
	.sectionflags	@""
	.align	4


	//----- nvinfo : EIATTR_CUDA_API_VERSION
	.align		4
        /*0000*/ 	.byte	0x04, 0x37
        /*0002*/ 	.short	(.L_11 - .L_10)
.L_10:
        /*0004*/ 	.word	0x0000007c


	//----- nvinfo : EIATTR_KPARAM_INFO
	.align		4
.L_11:
        /*0008*/ 	.byte	0x04, 0x17
        /*000a*/ 	.short	(.L_13 - .L_12)
.L_12:
        /*000c*/ 	.word	0x00000000
        /*0010*/ 	.short	0x0008
        /*0012*/ 	.short	0x0040
        /*0014*/ 	.byte	0x00, 0xf0, 0x11, 0x00


	//----- nvinfo : EIATTR_KPARAM_INFO
	.align		4
.L_13:
        /*0018*/ 	.byte	0x04, 0x17
        /*001a*/ 	.short	(.L_15 - .L_14)
.L_14:
        /*001c*/ 	.word	0x00000000
        /*0020*/ 	.short	0x0007
        /*0022*/ 	.short	0x0038
        /*0024*/ 	.byte	0x00, 0xf4, 0x21, 0x00


	//----- nvinfo : EIATTR_KPARAM_INFO
	.align		4
.L_15:
        /*0028*/ 	.byte	0x04, 0x17
        /*002a*/ 	.short	(.L_17 - .L_16)
.L_16:
        /*002c*/ 	.word	0x00000000
        /*0030*/ 	.short	0x0006
        /*0032*/ 	.short	0x0030
        /*0034*/ 	.byte	0x00, 0xf4, 0x21, 0x00


	//----- nvinfo : EIATTR_KPARAM_INFO
	.align		4
.L_17:
        /*0038*/ 	.byte	0x04, 0x17
        /*003a*/ 	.short	(.L_19 - .L_18)
.L_18:
        /*003c*/ 	.word	0x00000000
        /*0040*/ 	.short	0x0005
        /*0042*/ 	.short	0x0028
        /*0044*/ 	.byte	0x00, 0xf4, 0x21, 0x00


	//----- nvinfo : EIATTR_KPARAM_INFO
	.align		4
.L_19:
        /*0048*/ 	.byte	0x04, 0x17
        /*004a*/ 	.short	(.L_21 - .L_20)
.L_20:
        /*004c*/ 	.word	0x00000000
        /*0050*/ 	.short	0x0004
        /*0052*/ 	.short	0x0020
        /*0054*/ 	.byte	0x00, 0xf4, 0x21, 0x00


	//----- nvinfo : EIATTR_KPARAM_INFO
	.align		4
.L_21:
        /*0058*/ 	.byte	0x04, 0x17
        /*005a*/ 	.short	(.L_23 - .L_22)
.L_22:
        /*005c*/ 	.word	0x00000000
        /*0060*/ 	.short	0x0003
        /*0062*/ 	.short	0x0018
        /*0064*/ 	.byte	0x00, 0xf4, 0x21, 0x00


	//----- nvinfo : EIATTR_KPARAM_INFO
	.align		4
.L_23:
        /*0068*/ 	.byte	0x04, 0x17
        /*006a*/ 	.short	(.L_25 - .L_24)
.L_24:
        /*006c*/ 	.word	0x00000000
        /*0070*/ 	.short	0x0002
        /*0072*/ 	.short	0x0010
        /*0074*/ 	.byte	0x00, 0xf4, 0x21, 0x00


	//----- nvinfo : EIATTR_KPARAM_INFO
	.align		4
.L_25:
        /*0078*/ 	.byte	0x04, 0x17
        /*007a*/ 	.short	(.L_27 - .L_26)
.L_26:
        /*007c*/ 	.word	0x00000000
        /*0080*/ 	.short	0x0001
        /*0082*/ 	.short	0x0008
        /*0084*/ 	.byte	0x00, 0xf4, 0x21, 0x00


	//----- nvinfo : EIATTR_KPARAM_INFO
	.align		4
.L_27:
        /*0088*/ 	.byte	0x04, 0x17
        /*008a*/ 	.short	(.L_29 - .L_28)
.L_28:
        /*008c*/ 	.word	0x00000000
        /*0090*/ 	.short	0x0000
        /*0092*/ 	.short	0x0000
        /*0094*/ 	.byte	0x00, 0xf4, 0x21, 0x00


	//----- nvinfo : EIATTR_SPARSE_MMA_MASK
	.align		4
.L_29:
        /*0098*/ 	.byte	0x03, 0x50
        /*009a*/ 	.short	0x0000


	//----- nvinfo : EIATTR_MAXREG_COUNT
	.align		4
        /*009c*/ 	.byte	0x03, 0x1b
        /*009e*/ 	.short	0x00ff


	//----- nvinfo : EIATTR_EXIT_INSTR_OFFSETS
	.align		4
        /*00a0*/ 	.byte	0x04, 0x1c
        /*00a2*/ 	.short	(.L_31 - .L_30)


	//   ....[0]....
.L_30:
        /*00a4*/ 	.word	0x00000680


	//   ....[1]....
        /*00a8*/ 	.word	0x000006a0


	//----- nvinfo : EIATTR_REQNTID
	.align		4
.L_31:
        /*00ac*/ 	.byte	0x04, 0x10
        /*00ae*/ 	.short	(.L_33 - .L_32)
.L_32:
        /*00b0*/ 	.word	0x00000080
        /*00b4*/ 	.word	0x00000001
        /*00b8*/ 	.word	0x00000001


	//----- nvinfo : EIATTR_CBANK_PARAM_SIZE
	.align		4
.L_33:
        /*00bc*/ 	.byte	0x03, 0x19
        /*00be*/ 	.short	0x0044


	//----- nvinfo : EIATTR_PARAM_CBANK
	.align		4
        /*00c0*/ 	.byte	0x04, 0x0a
        /*00c2*/ 	.short	(.L_35 - .L_34)
	.align		4
.L_34:
        /*00c4*/ 	.word	index@(.nv.constant0.triton_poi_fused__native_batch_norm_legit_no_training_cat_relu_31)
        /*00c8*/ 	.short	0x0210
        /*00ca*/ 	.short	0x0044


	//----- nvinfo : EIATTR_SW_WAR
	.align		4
.L_35:
        /*00cc*/ 	.byte	0x04, 0x36
        /*00ce*/ 	.short	(.L_37 - .L_36)
.L_36:
        /*00d0*/ 	.word	0x00000008
.L_37:


//--------------------- .nv.callgraph             --------------------------
	.section	.nv.callgraph,"",@"SHT_CUDA_CALLGRAPH"
	.align	4
	.sectionentsize	8
	.align		4
        /*0000*/ 	.word	0x00000000
	.align		4
        /*0004*/ 	.word	0xffffffff
	.align		4
        /*0008*/ 	.word	0x00000000
	.align		4
        /*000c*/ 	.word	0xfffffffe
	.align		4
        /*0010*/ 	.word	0x00000000
	.align		4
        /*0014*/ 	.word	0xfffffffd
	.align		4
        /*0018*/ 	.word	0x00000000
	.align		4
        /*001c*/ 	.word	0xfffffffc


//--------------------- .nv.constant4             --------------------------
	.section	.nv.constant4,"a",@progbits
	.align	8
	.align		8
.nv.constant4:
        /*0000*/ 	.dword	_$_str
	.align		8
        /*0008*/ 	.dword	_$_str_$_2


//--------------------- .text.triton_poi_fused__native_batch_norm_legit_no_training_cat_relu_31 --------------------------
	.section	.text.triton_poi_fused__native_batch_norm_legit_no_training_cat_relu_31,"ax",@progbits
	.align	128
        .global         triton_poi_fused__native_batch_norm_legit_no_training_cat_relu_31
        .type           triton_poi_fused__native_batch_norm_legit_no_training_cat_relu_31,@function
        .size           triton_poi_fused__native_batch_norm_legit_no_training_cat_relu_31,(.L_x_1 - triton_poi_fused__native_batch_norm_legit_no_training_cat_relu_31)
        .other          triton_poi_fused__native_batch_norm_legit_no_training_cat_relu_31,@"STO_CUDA_ENTRY STV_DEFAULT"
triton_poi_fused__native_batch_norm_legit_no_training_cat_relu_31:
.text.triton_poi_fused__native_batch_norm_legit_no_training_cat_relu_31:
[----:B------:R-:W0:Y:S01]  /*0000*/  LDC R1, c[0x0][0x28] ;  /* 0x00000a00ff017b82 */ /* 0x000e220000000800 */
[----:B------:R-:W1:Y:S07]  /*0010*/  S2R R0, SR_TID.X ;  /* 0x0000000000007919 */ /* 0x000e6e0000002100 */
[----:B------:R-:W2:Y:S01]  /*0020*/  LDC.64 R4, c[0x0][0x228] ;  /* 0x00008a00ff047b82 */ /* 0x000ea20000000a00 */
[----:B------:R-:W-:Y:S01]  /*0030*/  IMAD.MOV.U32 R6, RZ, RZ, RZ ;  /* 0x000000ffff067224 */ /* 0x000fe200078e00ff */
[----:B------:R-:W-:Y:S01]  /*0040*/  ULDC.64 UR4, c[0x0][0x208] ;  /* 0x0000820000047ab9 */ /* 0x000fe20000000a00 */
[----:B------:R-:W3:Y:S01]  /*0050*/  S2R R3, SR_CTAID.X ;  /* 0x0000000000037919 */ /* 0x000ee20000002500 */
[----:B------:R-:W-:Y:S01]  /*0060*/  IMAD.MOV.U32 R10, RZ, RZ, RZ ;  /* 0x000000ffff0a7224 */ /* 0x000fe200078e00ff */
[----:B------:R-:W-:-:S03]  /*0070*/  ULDC.64 UR6, c[0x0][0x218] ;  /* 0x0000860000067ab9 */ /* 0x000fc60000000a00 */
[----:B------:R-:W4:Y:S01]  /*0080*/  LDC.64 R14, c[0x0][0x220] ;  /* 0x00008800ff0e7b82 */ /* 0x000f220000000a00 */
[----:B-1----:R-:W-:-:S05]  /*0090*/  IMAD.SHL.U32 R0, R0, 0x2, RZ ;  /* 0x0000000200007824 */ /* 0x002fca00078e00ff */
[----:B------:R-:W-:-:S05]  /*00a0*/  LOP3.LUT R0, R0, 0xfe, RZ, 0xc0, !PT ;  /* 0x000000fe00007812 */ /* 0x000fca00078ec0ff */
[----:B---3--:R-:W-:-:S05]  /*00b0*/  IMAD R0, R3, 0x100, R0 ;  /* 0x0000010003007824 */ /* 0x008fca00078e0200 */
[----:B------:R-:W-:Y:S02]  /*00c0*/  SHF.R.S32.HI R3, RZ, 0x1f, R0 ;  /* 0x0000001fff037819 */ /* 0x000fe40000011400 */
[----:B------:R-:W-:Y:S02]  /*00d0*/  ISETP.GE.AND P0, PT, R0, 0x4800, PT ;  /* 0x000048000000780c */ /* 0x000fe40003f06270 */
[----:B------:R-:W-:-:S04]  /*00e0*/  LEA.HI R3, R3, R0, RZ, 0x4 ;  /* 0x0000000003037211 */ /* 0x000fc800078f20ff */
[----:B------:R-:W-:-:S05]  /*00f0*/  SHF.R.S32.HI R11, RZ, 0x4, R3 ;  /* 0x00000004ff0b7819 */ /* 0x000fca0000011403 */
[----:B------:R-:W-:-:S05]  /*0100*/  IMAD.HI R2, R11, 0x38e38e39, RZ ;  /* 0x38e38e390b027827 */ /* 0x000fca00078e02ff */
[----:B------:R-:W-:-:S04]  /*0110*/  SHF.R.U32.HI R7, RZ, 0x1f, R2 ;  /* 0x0000001fff077819 */ /* 0x000fc80000011602 */
[----:B------:R-:W-:-:S05]  /*0120*/  LEA.HI.SX32 R2, R2, R7, 0x1a ;  /* 0x0000000702027211 */ /* 0x000fca00078fd2ff */
[----:B------:R-:W-:-:S04]  /*0130*/  IMAD R11, R2, -0x120, R11 ;  /* 0xfffffee0020b7824 */ /* 0x000fc800078e020b */
[----:B--2---:R-:W-:-:S05]  /*0140*/  IMAD.WIDE R4, R11, 0x4, R4 ;  /* 0x000000040b047825 */ /* 0x004fca00078e0204 */
[----:B------:R-:W2:Y:S04]  /*0150*/  @!P0 LDG.E.EL R6, desc[UR4][R4.64] ;  /* 0x0000000404068981 */ /* 0x000ea8000c2e1900 */
[----:B------:R1:W3:Y:S01]  /*0160*/  @!P0 LDG.E.EL R10, desc[UR4][R4.64] ;  /* 0x00000004040a8981 */ /* 0x0002e2000c2e1900 */
[----:B------:R-:W-:Y:S01]  /*0170*/  IMAD.HI R2, R0, 0x38e38e39, RZ ;  /* 0x38e38e3900027827 */ /* 0x000fe200078e02ff */
[----:B------:R-:W-:-:S03]  /*0180*/  LOP3.LUT R7, R3, 0xfffffff0, RZ, 0xc0, !PT ;  /* 0xfffffff003077812 */ /* 0x000fc600078ec0ff */
[----:B------:R-:W-:Y:S01]  /*0190*/  IMAD.SHL.U32 R12, R11, 0x10, RZ ;  /* 0x000000100b0c7824 */ /* 0x000fe200078e00ff */
[----:B------:R-:W-:Y:S02]  /*01a0*/  SHF.R.U32.HI R9, RZ, 0x1f, R2 ;  /* 0x0000001fff097819 */ /* 0x000fe40000011602 */
[----:B------:R-:W-:Y:S02]  /*01b0*/  IADD3 R7, R0, -R7, RZ ;  /* 0x8000000700077210 */ /* 0x000fe40007ffe0ff */
[----:B------:R-:W-:Y:S02]  /*01c0*/  LEA.HI.SX32 R9, R2, R9, 0x16 ;  /* 0x0000000902097211 */ /* 0x000fe400078fb2ff */
[----:B------:R-:W5:Y:S03]  /*01d0*/  LDC.64 R2, c[0x0][0x210] ;  /* 0x00008400ff027b82 */ /* 0x000f660000000a00 */
[----:B------:R-:W-:-:S02]  /*01e0*/  IMAD.SHL.U32 R13, R9, 0x200, RZ ;  /* 0x00000200090d7824 */ /* 0x000fc400078e00ff */
[----:B------:R-:W-:-:S03]  /*01f0*/  IMAD R8, R9, -0x1200, R0 ;  /* 0xffffee0009087824 */ /* 0x000fc600078e0200 */
[--C-:B-1----:R-:W-:Y:S01]  /*0200*/  IADD3 R4, P1, P2, R12, R7, R13.reuse ;  /* 0x000000070c047210 */ /* 0x102fe20007a3e00d */
[----:B------:R-:W-:Y:S01]  /*0210*/  IMAD R25, R9, 0x1000, R8 ;  /* 0x0000100009197824 */ /* 0x000fe200078e0208 */
[----:B------:R-:W-:Y:S01]  /*0220*/  SHF.R.S32.HI R12, RZ, 0x1f, R12 ;  /* 0x0000001fff0c7819 */ /* 0x000fe2000001140c */
[----:B------:R-:W1:Y:S01]  /*0230*/  LDC.64 R8, c[0x0][0x238] ;  /* 0x00008e00ff087b82 */ /* 0x000e620000000a00 */
[----:B------:R-:W-:Y:S02]  /*0240*/  SHF.R.S32.HI R17, RZ, 0x1f, R13 ;  /* 0x0000001fff117819 */ /* 0x000fe4000001140d */
[----:B------:R-:W-:Y:S02]  /*0250*/  SHF.R.S32.HI R7, RZ, 0x1f, R7 ;  /* 0x0000001fff077819 */ /* 0x000fe40000011407 */
[----:B------:R-:W-:Y:S02]  /*0260*/  LEA R20, P3, R4, UR6, 0x2 ;  /* 0x0000000604147c11 */ /* 0x000fe4000f8610ff */
[----:B------:R-:W-:-:S02]  /*0270*/  IADD3.X R7, R12, R7, R17, P1, P2 ;  /* 0x000000070c077210 */ /* 0x000fc40000fe4411 */
[----:B------:R-:W1:Y:S01]  /*0280*/  LDC.64 R12, c[0x0][0x230] ;  /* 0x00008c00ff0c7b82 */ /* 0x000e620000000a00 */
[C---:B------:R-:W-:Y:S02]  /*0290*/  ISETP.GE.AND P2, PT, R11.reuse, 0x100, PT ;  /* 0x000001000b00780c */ /* 0x040fe40003f46270 */
[----:B------:R-:W-:Y:S01]  /*02a0*/  ISETP.GT.AND P1, PT, R11, 0xff, !P0 ;  /* 0x000000ff0b00780c */ /* 0x000fe20004724270 */
[----:B-----5:R-:W-:Y:S01]  /*02b0*/  IMAD.WIDE R24, R25, 0x4, R2 ;  /* 0x0000000419187825 */ /* 0x020fe200078e0202 */
[----:B------:R-:W-:Y:S02]  /*02c0*/  ISETP.LT.AND P4, PT, R0, 0x4800, !P2 ;  /* 0x000048000000780c */ /* 0x000fe40005781270 */
[----:B------:R-:W-:Y:S02]  /*02d0*/  CS2R R2, SRZ ;  /* 0x0000000000027805 */ /* 0x000fe4000001ff00 */
[----:B------:R-:W-:Y:S02]  /*02e0*/  LEA.HI.X R21, R4, UR7, R7, 0x2, P3 ;  /* 0x0000000704157c11 */ /* 0x000fe400098f1407 */
[----:B------:R-:W-:Y:S01]  /*02f0*/  CS2R R4, SRZ ;  /* 0x0000000000047805 */ /* 0x000fe2000001ff00 */
[----:B------:R-:W-:Y:S01]  /*0300*/  HFMA2.MMA R7, -RZ, RZ, 0, 0 ;  /* 0x00000000ff077435 */ /* 0x000fe200000001ff */
[----:B----4-:R-:W-:Y:S01]  /*0310*/  IMAD.WIDE R22, R11, 0x4, R14 ;  /* 0x000000040b167825 */ /* 0x010fe200078e020e */
[----:B------:R-:W-:-:S03]  /*0320*/  CS2R R14, SRZ ;  /* 0x00000000000e7805 */ /* 0x000fc6000001ff00 */
[----:B------:R4:W5:Y:S04]  /*0330*/  @P1 LDG.E.64 R4, desc[UR4][R20.64+-0x4000] ;  /* 0xffc0000414041981 */ /* 0x000968000c1e1b00 */
[----:B------:R-:W5:Y:S01]  /*0340*/  @P4 LDG.E.64 R2, desc[UR4][R24.64] ;  /* 0x0000000418024981 */ /* 0x000f62000c1e1b00 */
[----:B-1----:R-:W-:-:S03]  /*0350*/  IMAD.WIDE R8, R11, 0x4, R8 ;  /* 0x000000040b087825 */ /* 0x002fc600078e0208 */
[----:B------:R-:W5:Y:S01]  /*0360*/  @!P0 LDG.E.EL R7, desc[UR4][R22.64] ;  /* 0x0000000416078981 */ /* 0x000f62000c2e1900 */
[----:B0-----:R-:W-:Y:S01]  /*0370*/  IMAD.WIDE R12, R11, 0x4, R12 ;  /* 0x000000040b0c7825 */ /* 0x001fe200078e020c */
[----:B------:R-:W-:Y:S02]  /*0380*/  MOV R11, RZ ;  /* 0x000000ff000b7202 */ /* 0x000fe40000000f00 */
[----:B------:R-:W5:Y:S01]  /*0390*/  @!P0 LDG.E.EL R14, desc[UR4][R22.64] ;  /* 0x00000004160e8981 */ /* 0x000f62000c2e1900 */
[----:B------:R-:W-:Y:S02]  /*03a0*/  IMAD.MOV.U32 R18, RZ, RZ, RZ ;  /* 0x000000ffff127224 */ /* 0x000fe400078e00ff */
[----:B------:R-:W-:Y:S01]  /*03b0*/  IMAD.MOV.U32 R16, RZ, RZ, RZ ;  /* 0x000000ffff107224 */ /* 0x000fe200078e00ff */
[----:B------:R-:W5:Y:S04]  /*03c0*/  @!P0 LDG.E.EL R15, desc[UR4][R8.64] ;  /* 0x00000004080f8981 */ /* 0x000f68000c2e1900 */
[----:B------:R-:W5:Y:S04]  /*03d0*/  @!P0 LDG.E.EL R18, desc[UR4][R12.64] ;  /* 0x000000040c128981 */ /* 0x000f68000c2e1900 */
[----:B------:R0:W5:Y:S04]  /*03e0*/  @!P0 LDG.E.EL R16, desc[UR4][R12.64] ;  /* 0x000000040c108981 */ /* 0x000168000c2e1900 */
[----:B------:R1:W5:Y:S01]  /*03f0*/  @!P0 LDG.E.EL R11, desc[UR4][R8.64] ;  /* 0x00000004080b8981 */ /* 0x000362000c2e1900 */
[----:B----4-:R-:W-:Y:S01]  /*0400*/  IMAD.MOV.U32 R21, RZ, RZ, 0x3e800000 ;  /* 0x3e800000ff157424 */ /* 0x010fe200078e00ff */
[----:B0-----:R-:W0:Y:S08]  /*0410*/  LDC.64 R12, c[0x0][0x240] ;  /* 0x00009000ff0c7b82 */ /* 0x001e300000000a00 */
[----:B-1----:R-:W1:Y:S01]  /*0420*/  LDC.64 R8, c[0x0][0x248] ;  /* 0x00009200ff087b82 */ /* 0x002e620000000a00 */
[----:B0-----:R-:W-:-:S04]  /*0430*/  IMAD.WIDE R12, R0, 0x4, R12 ;  /* 0x00000004000c7825 */ /* 0x001fc800078e020c */
[----:B-1----:R-:W-:-:S04]  /*0440*/  IMAD.WIDE R8, R0, 0x4, R8 ;  /* 0x0000000400087825 */ /* 0x002fc800078e0208 */
[----:B--2---:R-:W-:-:S04]  /*0450*/  FADD R6, R6, 9.9999997473787516356e-06 ;  /* 0x3727c5ac06067421 */ /* 0x004fc80000000000 */
[----:B------:R-:W0:Y:S01]  /*0460*/  MUFU.SQRT R17, R6 ;  /* 0x0000000600117308 */ /* 0x000e220000002000 */
[----:B---3--:R-:W-:-:S07]  /*0470*/  FADD R10, R10, 9.9999997473787516356e-06 ;  /* 0x3727c5ac0a0a7421 */ /* 0x008fce0000000000 */
[----:B------:R-:W1:Y:S01]  /*0480*/  MUFU.SQRT R19, R10 ;  /* 0x0000000a00137308 */ /* 0x000e620000002000 */
[C---:B0-----:R-:W-:Y:S02]  /*0490*/  FSETP.GT.AND P6, PT, R17.reuse, 8.50705917302346158658e+37, PT ;  /* 0x7e8000001100780b */ /* 0x041fe40003fc4000 */
[----:B------:R-:W-:Y:S02]  /*04a0*/  FSETP.GEU.AND P3, PT, R17, 1.175494350822287508e-38, PT ;  /* 0x008000001100780b */ /* 0x000fe40003f6e000 */
[----:B------:R-:W-:Y:S02]  /*04b0*/  FSEL R20, R21, 1, P6 ;  /* 0x3f80000015147808 */ /* 0x000fe40003000000 */
[----:B-1----:R-:W-:-:S07]  /*04c0*/  FSETP.GT.AND P5, PT, R19, 8.50705917302346158658e+37, PT ;  /* 0x7e8000001300780b */ /* 0x002fce0003fa4000 */
[----:B------:R-:W-:Y:S01]  /*04d0*/  @P6 FMUL R17, R17, 0.25 ;  /* 0x3e80000011116820 */ /* 0x000fe20000400000 */
[----:B------:R-:W-:-:S03]  /*04e0*/  FSETP.GEU.AND P6, PT, R19, 1.175494350822287508e-38, PT ;  /* 0x008000001300780b */ /* 0x000fc60003fce000 */
[----:B------:R-:W-:Y:S02]  /*04f0*/  @!P3 FMUL R17, R17, 16777216 ;  /* 0x4b8000001111b820 */ /* 0x000fe40000400000 */
[----:B------:R-:W-:-:S08]  /*0500*/  @P5 FMUL R19, R19, 0.25 ;  /* 0x3e80000013135820 */ /* 0x000fd00000400000 */
[----:B------:R-:W-:Y:S01]  /*0510*/  @!P6 FMUL R19, R19, 16777216 ;  /* 0x4b8000001313e820 */ /* 0x000fe20000400000 */
[----:B------:R-:W0:Y:S01]  /*0520*/  MUFU.RCP R17, R17 ;  /* 0x0000001100117308 */ /* 0x000e220000001000 */
[----:B------:R-:W-:-:S07]  /*0530*/  FSEL R6, R21, 1, P5 ;  /* 0x3f80000015067808 */ /* 0x000fce0002800000 */
[----:B------:R-:W1:Y:S01]  /*0540*/  MUFU.RCP R19, R19 ;  /* 0x0000001300137308 */ /* 0x000e620000001000 */
[----:B-----5:R-:W-:Y:S02]  /*0550*/  SEL R2, R2, RZ, P4 ;  /* 0x000000ff02027207 */ /* 0x020fe40002000000 */
[----:B------:R-:W-:Y:S01]  /*0560*/  SEL R3, R3, RZ, P4 ;  /* 0x000000ff03037207 */ /* 0x000fe20002000000 */
[----:B------:R-:W-:Y:S01]  /*0570*/  @!P3 FMUL R20, R20, 16777216 ;  /* 0x4b8000001414b820 */ /* 0x000fe20000400000 */
[----:B------:R-:W-:Y:S01]  /*0580*/  @P2 SEL R2, R4, RZ, P1 ;  /* 0x000000ff04022207 */ /* 0x000fe20000800000 */
[----:B------:R-:W-:Y:S01]  /*0590*/  @!P6 FMUL R6, R6, 16777216 ;  /* 0x4b8000000606e820 */ /* 0x000fe20000400000 */
[----:B------:R-:W-:Y:S01]  /*05a0*/  @P2 SEL R3, R5, RZ, P1 ;  /* 0x000000ff05032207 */ /* 0x000fe20000800000 */
[----:B0-----:R-:W-:Y:S02]  /*05b0*/  FMUL R20, R17, R20 ;  /* 0x0000001411147220 */ /* 0x001fe40000400000 */
[----:B------:R-:W-:-:S02]  /*05c0*/  FADD R7, R2, -R7 ;  /* 0x8000000702077221 */ /* 0x000fc40000000000 */
[----:B------:R-:W-:Y:S01]  /*05d0*/  FADD R14, R3, -R14 ;  /* 0x8000000e030e7221 */ /* 0x000fe20000000000 */
[----:B-1----:R-:W-:Y:S01]  /*05e0*/  FMUL R19, R19, R6 ;  /* 0x0000000613137220 */ /* 0x002fe20000400000 */
[----:B------:R-:W-:-:S03]  /*05f0*/  FMUL R20, R7, R20 ;  /* 0x0000001407147220 */ /* 0x000fc60000400000 */
[----:B------:R-:W-:Y:S01]  /*0600*/  FMUL R14, R14, R19 ;  /* 0x000000130e0e7220 */ /* 0x000fe20000400000 */
[----:B------:R-:W-:-:S03]  /*0610*/  FFMA R15, R20, R18, R15 ;  /* 0x00000012140f7223 */ /* 0x000fc6000000000f */
[----:B------:R-:W-:Y:S02]  /*0620*/  FFMA R11, R14, R16, R11 ;  /* 0x000000100e0b7223 */ /* 0x000fe4000000000b */
[----:B------:R-:W-:Y:S01]  /*0630*/  FSETP.GEU.AND P1, PT, R15, RZ, PT ;  /* 0x000000ff0f00720b */ /* 0x000fe20003f2e000 */
[----:B------:R0:W-:Y:S02]  /*0640*/  @!P0 STG.E.64 desc[UR4][R12.64], R2 ;  /* 0x000000020c008986 */ /* 0x0001e4000c101b04 */
[----:B------:R-:W-:Y:S02]  /*0650*/  FSETP.GEU.AND P2, PT, R11, RZ, PT ;  /* 0x000000ff0b00720b */ /* 0x000fe40003f4e000 */
[----:B------:R-:W-:Y:S02]  /*0660*/  FSEL R10, R15, RZ, P1 ;  /* 0x000000ff0f0a7208 */ /* 0x000fe40000800000 */
[----:B------:R-:W-:Y:S01]  /*0670*/  FSEL R11, R11, RZ, P2 ;  /* 0x000000ff0b0b7208 */ /* 0x000fe20001000000 */
[----:B0-----:R-:W-:Y:S08]  /*0680*/  @P0 EXIT ;  /* 0x000000000000094d */ /* 0x001ff00003800000 */
[----:B------:R-:W-:Y:S01]  /*0690*/  STG.E.64 desc[UR4][R8.64], R10 ;  /* 0x0000000a08007986 */ /* 0x000fe2000c101b04 */
[----:B------:R-:W-:Y:S05]  /*06a0*/  EXIT ;  /* 0x000000000000794d */ /* 0x000fea0003800000 */
.L_x_0:
[----:B------:R-:W-:-:S00]  /*06b0*/  BRA `(.L_x_0) ;  /* 0xfffffffc00fc7947 */ /* 0x000fc0000383ffff */
[----:B------:R-:W-:-:S00]  /*06c0*/  NOP ;  /* 0x0000000000007918 */ /* 0x000fc00000000000 */
        /* <DEDUP_REMOVED lines=11> */
.L_x_1:


//--------------------- .nv.global.init           --------------------------
	.section	.nv.global.init,"aw",@progbits
.nv.global.init:
	.type		_$_str,@object
	.size		_$_str,(_$_str_$_2 - _$_str)
_$_str:
        /*0000*/ 	.byte	0x5f, 0x5f, 0x43, 0x55, 0x44, 0x41, 0x5f, 0x46, 0x54, 0x5a, 0x00
	.type		_$_str_$_2,@object
	.size		_$_str_$_2,(.L_1 - _$_str_$_2)
_$_str_$_2:
        /*000b*/ 	.byte	0x5f, 0x5f, 0x43, 0x55, 0x44, 0x41, 0x5f, 0x50, 0x52, 0x45, 0x43, 0x5f, 0x53, 0x51, 0x52, 0x54
        /*001b*/ 	.byte	0x00
.L_1:


//--------------------- .nv.constant0.triton_poi_fused__native_batch_norm_legit_no_training_cat_relu_31 --------------------------
	.section	.nv.constant0.triton_poi_fused__native_batch_norm_legit_no_training_cat_relu_31,"a",@progbits
	.sectionflags	@""
	.align	4
.nv.constant0.triton_poi_fused__native_batch_norm_legit_no_training_cat_relu_31:
	.zero		596
